	.headerflags	@"EF_CUDA_TEXMODE_UNIFIED EF_CUDA_64BIT_ADDRESS EF_CUDA_ACCELERATORS EF_CUDA_SM90 EF_CUDA_VIRTUAL_SM(EF_CUDA_SM90)"
	.elftype	@"ET_EXEC"


//--------------------- .nv.info                  --------------------------
	.section	.nv.info,"",@"SHT_CUDA_INFO"
	.align	4


	//----- nvinfo : EIATTR_REGCOUNT
	.align		4
        /*0000*/ 	.byte	0x04, 0x2f
        /*0002*/ 	.short	(.L_3 - .L_2)
	.align		4
.L_2:
        /*0004*/ 	.word	index@(triton_poi_fused__native_batch_norm_legit_no_training_0)
        /*0008*/ 	.word	0x00000012


	//----- nvinfo : EIATTR_MIN_STACK_SIZE
	.align		4
.L_3:
        /*000c*/ 	.byte	0x04, 0x12
        /*000e*/ 	.short	(.L_5 - .L_4)
	.align		4
.L_4:
        /*0010*/ 	.word	index@(triton_poi_fused__native_batch_norm_legit_no_training_0)
        /*0014*/ 	.word	0x00000000


	//----- nvinfo : EIATTR_FRAME_SIZE
	.align		4
.L_5:
        /*0018*/ 	.byte	0x04, 0x11
        /*001a*/ 	.short	(.L_7 - .L_6)
	.align		4
.L_6:
        /*001c*/ 	.word	index@(triton_poi_fused__native_batch_norm_legit_no_training_0)
        /*0020*/ 	.word	0x00000000


	//----- nvinfo : EIATTR_MIN_STACK_SIZE
	.align		4
.L_7:
        /*0024*/ 	.byte	0x04, 0x12
        /*0026*/ 	.short	(.L_9 - .L_8)
	.align		4
.L_8:
        /*0028*/ 	.word	index@(triton_poi_fused__native_batch_norm_legit_no_training_0)
        /*002c*/ 	.word	0x00000000
.L_9:


//--------------------- .nv.info.triton_poi_fused__native_batch_norm_legit_no_training_0 --------------------------
	.section	.nv.info.triton_poi_fused__native_batch_norm_legit_no_training_0,"",@"SHT_CUDA_INFO"
	.sectionflags	@""
	.align	4


	//----- nvinfo : EIATTR_CUDA_API_VERSION
	.align		4
        /*0000*/ 	.byte	0x04, 0x37
        /*0002*/ 	.short	(.L_11 - .L_10)
.L_10:
        /*0004*/ 	.word	0x0000007c


	//----- nvinfo : EIATTR_KPARAM_INFO
	.align		4
.L_11:
        /*0008*/ 	.byte	0x04, 0x17
        /*000a*/ 	.short	(.L_13 - .L_12)
.L_12:
        /*000c*/ 	.word	0x00000000
        /*0010*/ 	.short	0x0006
        /*0012*/ 	.short	0x0030
        /*0014*/ 	.byte	0x00, 0xf0, 0x11, 0x00


	//----- nvinfo : EIATTR_KPARAM_INFO
	.align		4
.L_13:
        /*0018*/ 	.byte	0x04, 0x17
        /*001a*/ 	.short	(.L_15 - .L_14)
.L_14:
        /*001c*/ 	.word	0x00000000
        /*0020*/ 	.short	0x0005
        /*0022*/ 	.short	0x0028
        /*0024*/ 	.byte	0x00, 0xf4, 0x21, 0x00


	//----- nvinfo : EIATTR_KPARAM_INFO
	.align		4
.L_15:
        /*0028*/ 	.byte	0x04, 0x17
        /*002a*/ 	.short	(.L_17 - .L_16)
.L_16:
        /*002c*/ 	.word	0x00000000
        /*0030*/ 	.short	0x0004
        /*0032*/ 	.short	0x0020
        /*0034*/ 	.byte	0x00, 0xf4, 0x21, 0x00


	//----- nvinfo : EIATTR_KPARAM_INFO
	.align		4
.L_17:
        /*0038*/ 	.byte	0x04, 0x17
        /*003a*/ 	.short	(.L_19 - .L_18)
.L_18:
        /*003c*/ 	.word	0x00000000
        /*0040*/ 	.short	0x0003
        /*0042*/ 	.short	0x0018
        /*0044*/ 	.byte	0x00, 0xf4, 0x21, 0x00


	//----- nvinfo : EIATTR_KPARAM_INFO
	.align		4
.L_19:
        /*0048*/ 	.byte	0x04, 0x17
        /*004a*/ 	.short	(.L_21 - .L_20)
.L_20:
        /*004c*/ 	.word	0x00000000
        /*0050*/ 	.short	0x0002
        /*0052*/ 	.short	0x0010
        /*0054*/ 	.byte	0x00, 0xf4, 0x21, 0x00


	//----- nvinfo : EIATTR_KPARAM_INFO
	.align		4
.L_21:
        /*0058*/ 	.byte	0x04, 0x17
        /*005a*/ 	.short	(.L_23 - .L_22)
.L_22:
        /*005c*/ 	.word	0x00000000
        /*0060*/ 	.short	0x0001
        /*0062*/ 	.short	0x0008
        /*0064*/ 	.byte	0x00, 0xf4, 0x21, 0x00


	//----- nvinfo : EIATTR_KPARAM_INFO
	.align		4
.L_23:
        /*0068*/ 	.byte	0x04, 0x17
        /*006a*/ 	.short	(.L_25 - .L_24)
.L_24:
        /*006c*/ 	.word	0x00000000
        /*0070*/ 	.short	0x0000
        /*0072*/ 	.short	0x0000
        /*0074*/ 	.byte	0x00, 0xf4, 0x21, 0x00


	//----- nvinfo : EIATTR_SPARSE_MMA_MASK
	.align		4
.L_25:
        /*0078*/ 	.byte	0x03, 0x50
        /*007a*/ 	.short	0x0000


	//----- nvinfo : EIATTR_MAXREG_COUNT
	.align		4
        /*007c*/ 	.byte	0x03, 0x1b
        /*007e*/ 	.short	0x00ff


	//----- nvinfo : EIATTR_EXIT_INSTR_OFFSETS
	.align		4
        /*0080*/ 	.byte	0x04, 0x1c
        /*0082*/ 	.short	(.L_27 - .L_26)


	//   ....[0]....
.L_26:
        /*0084*/ 	.word	0x00000300


	//   ....[1]....
        /*0088*/ 	.word	0x00000320


	//----- nvinfo : EIATTR_REQNTID
	.align		4
.L_27:
        /*008c*/ 	.byte	0x04, 0x10
        /*008e*/ 	.short	(.L_29 - .L_28)
.L_28:
        /*0090*/ 	.word	0x00000080
        /*0094*/ 	.word	0x00000001
        /*0098*/ 	.word	0x00000001


	//----- nvinfo : EIATTR_CBANK_PARAM_SIZE
	.align		4
.L_29:
        /*009c*/ 	.byte	0x03, 0x19
        /*009e*/ 	.short	0x0034


	//----- nvinfo : EIATTR_PARAM_CBANK
	.align		4
        /*00a0*/ 	.byte	0x04, 0x0a
        /*00a2*/ 	.short	(.L_31 - .L_30)
	.align		4
.L_30:
        /*00a4*/ 	.word	index@(.nv.constant0.triton_poi_fused__native_batch_norm_legit_no_training_0)
        /*00a8*/ 	.short	0x0210
        /*00aa*/ 	.short	0x0034


	//----- nvinfo : EIATTR_SW_WAR
	.align		4
.L_31:
        /*00ac*/ 	.byte	0x04, 0x36
        /*00ae*/ 	.short	(.L_33 - .L_32)
.L_32:
        /*00b0*/ 	.word	0x00000008
.L_33:


//--------------------- .nv.callgraph             --------------------------
	.section	.nv.callgraph,"",@"SHT_CUDA_CALLGRAPH"
	.align	4
	.sectionentsize	8
	.align		4
        /*0000*/ 	.word	0x00000000
	.align		4
        /*0004*/ 	.word	0xffffffff
	.align		4
        /*0008*/ 	.word	0x00000000
	.align		4
        /*000c*/ 	.word	0xfffffffe
	.align		4
        /*0010*/ 	.word	0x00000000
	.align		4
        /*0014*/ 	.word	0xfffffffd
	.align		4
        /*0018*/ 	.word	0x00000000
	.align		4
        /*001c*/ 	.word	0xfffffffc


//--------------------- .nv.constant4             --------------------------
	.section	.nv.constant4,"a",@progbits
	.align	8
	.align		8
.nv.constant4:
        /*0000*/ 	.dword	_$_str
	.align		8
        /*0008*/ 	.dword	_$_str_$_2


//--------------------- .text.triton_poi_fused__native_batch_norm_legit_no_training_0 --------------------------
	.section	.text.triton_poi_fused__native_batch_norm_legit_no_training_0,"ax",@progbits
	.align	128
        .global         triton_poi_fused__native_batch_norm_legit_no_training_0
        .type           triton_poi_fused__native_batch_norm_legit_no_training_0,@function
        .size           triton_poi_fused__native_batch_norm_legit_no_training_0,(.L_x_1 - triton_poi_fused__native_batch_norm_legit_no_training_0)
        .other          triton_poi_fused__native_batch_norm_legit_no_training_0,@"STO_CUDA_ENTRY STV_DEFAULT"
triton_poi_fused__native_batch_norm_legit_no_training_0:
.text.triton_poi_fused__native_batch_norm_legit_no_training_0:
[----:B------:R-:W0:Y:S01]  /*0000*/  LDC R1, c[0x0][0x28] ;  /* 0x00000a00ff017b82 */ /* 0x000e220000000800 */
[----:B------:R-:W1:Y:S07]  /*0010*/  S2R R0, SR_TID.X ;  /* 0x0000000000007919 */ /* 0x000e6e0000002100 */
[----:B------:R-:W2:Y:S01]  /*0020*/  LDC.64 R8, c[0x0][0x220] ;  /* 0x00008800ff087b82 */ /* 0x000ea20000000a00 */
[----:B------:R-:W-:Y:S01]  /*0030*/  HFMA2.MMA R14, -RZ, RZ, 0, 0 ;  /* 0x00000000ff0e7435 */ /* 0x000fe200000001ff */
[----:B------:R-:W-:Y:S01]  /*0040*/  ULDC.64 UR4, c[0x0][0x208] ;  /* 0x0000820000047ab9 */ /* 0x000fe20000000a00 */
[----:B------:R-:W3:Y:S05]  /*0050*/  S2R R3, SR_CTAID.X ;  /* 0x0000000000037919 */ /* 0x000eea0000002500 */
[----:B------:R-:W4:Y:S08]  /*0060*/  LDC.64 R4, c[0x0][0x210] ;  /* 0x00008400ff047b82 */ /* 0x000f300000000a00 */
[----:B------:R-:W5:Y:S08]  /*0070*/  LDC.64 R6, c[0x0][0x218] ;  /* 0x00008600ff067b82 */ /* 0x000f700000000a00 */
[----:B------:R-:W5:Y:S01]  /*0080*/  LDC.64 R10, c[0x0][0x228] ;  /* 0x00008a00ff0a7b82 */ /* 0x000f620000000a00 */
[----:B-1----:R-:W-:-:S07]  /*0090*/  LOP3.LUT R0, R0, 0x7f, RZ, 0xc0, !PT ;  /* 0x0000007f00007812 */ /* 0x002fce00078ec0ff */
[----:B------:R-:W1:Y:S01]  /*00a0*/  LDC.64 R12, c[0x0][0x230] ;  /* 0x00008c00ff0c7b82 */ /* 0x000e620000000a00 */
[----:B---3--:R-:W-:Y:S02]  /*00b0*/  SHF.R.S32.HI R2, RZ, 0x18, R3 ;  /* 0x00000018ff027819 */ /* 0x008fe40000011403 */
[----:B------:R-:W-:Y:S02]  /*00c0*/  LEA R0, R3, R0, 0x7 ;  /* 0x0000000003007211 */ /* 0x000fe400078e38ff */
[----:B------:R-:W-:Y:S02]  /*00d0*/  SGXT R3, R2, 0x1 ;  /* 0x000000010203781a */ /* 0x000fe40000000200 */
[----:B------:R-:W-:Y:S02]  /*00e0*/  ISETP.GE.AND P2, PT, R0, 0x200, PT ;  /* 0x000002000000780c */ /* 0x000fe40003f46270 */
[----:B------:R-:W-:-:S04]  /*00f0*/  LEA.HI R3, R3, R0, RZ, 0x4 ;  /* 0x0000000003037211 */ /* 0x000fc800078f20ff */
[----:B------:R-:W-:-:S04]  /*0100*/  SHF.R.S32.HI R3, RZ, 0x4, R3 ;  /* 0x00000004ff037819 */ /* 0x000fc80000011403 */
[----:B------:R-:W-:-:S04]  /*0110*/  LEA.HI R2, R3, R3, RZ, 0x3 ;  /* 0x0000000303027211 */ /* 0x000fc800078f18ff */
[----:B------:R-:W-:-:S04]  /*0120*/  LOP3.LUT R2, R2, 0xfffffff8, RZ, 0xc0, !PT ;  /* 0xfffffff802027812 */ /* 0x000fc800078ec0ff */
[----:B------:R-:W-:-:S05]  /*0130*/  IADD3 R15, R3, -R2, RZ ;  /* 0x80000002030f7210 */ /* 0x000fca0007ffe0ff */
[----:B--2---:R-:W-:-:S05]  /*0140*/  IMAD.WIDE R8, R15, 0x4, R8 ;  /* 0x000000040f087825 */ /* 0x004fca00078e0208 */
[----:B------:R2:W3:Y:S01]  /*0150*/  @!P2 LDG.E.EL R14, desc[UR4][R8.64] ;  /* 0x00000004080ea981 */ /* 0x0004e2000c2e1900 */
[----:B------:R-:W-:Y:S01]  /*0160*/  CS2R R2, SRZ ;  /* 0x0000000000027805 */ /* 0x000fe2000001ff00 */
[----:B----4-:R-:W-:-:S04]  /*0170*/  IMAD.WIDE R4, R0, 0x4, R4 ;  /* 0x0000000400047825 */ /* 0x010fc800078e0204 */
[C---:B-----5:R-:W-:Y:S01]  /*0180*/  IMAD.WIDE R6, R15.reuse, 0x4, R6 ;  /* 0x000000040f067825 */ /* 0x060fe200078e0206 */
[----:B------:R4:W5:Y:S03]  /*0190*/  @!P2 LDG.E R2, desc[UR4][R4.64] ;  /* 0x000000040402a981 */ /* 0x000966000c1e1900 */
[C---:B0-2---:R-:W-:Y:S01]  /*01a0*/  IMAD.WIDE R8, R15.reuse, 0x4, R10 ;  /* 0x000000040f087825 */ /* 0x045fe200078e020a */
[----:B------:R0:W5:Y:S03]  /*01b0*/  @!P2 LDG.E.EL R3, desc[UR4][R6.64] ;  /* 0x000000040603a981 */ /* 0x000166000c2e1900 */
[----:B-1----:R-:W-:Y:S01]  /*01c0*/  IMAD.WIDE R10, R15, 0x4, R12 ;  /* 0x000000040f0a7825 */ /* 0x002fe200078e020c */
[----:B------:R-:W-:Y:S01]  /*01d0*/  CS2R R12, SRZ ;  /* 0x00000000000c7805 */ /* 0x000fe2000001ff00 */
[----:B----4-:R-:W1:Y:S05]  /*01e0*/  LDC.64 R4, c[0x0][0x238] ;  /* 0x00008e00ff047b82 */ /* 0x010e6a0000000a00 */
[----:B------:R-:W2:Y:S04]  /*01f0*/  @!P2 LDG.E.EL R12, desc[UR4][R8.64] ;  /* 0x00000004080ca981 */ /* 0x000ea8000c2e1900 */
[----:B------:R-:W2:Y:S01]  /*0200*/  @!P2 LDG.E.EL R13, desc[UR4][R10.64] ;  /* 0x000000040a0da981 */ /* 0x000ea2000c2e1900 */
[----:B0-----:R-:W-:Y:S01]  /*0210*/  MOV R6, 0x3e800000 ;  /* 0x3e80000000067802 */ /* 0x001fe20000000f00 */
[----:B---3--:R-:W-:-:S04]  /*0220*/  FADD R14, R14, 9.9999997473787516356e-06 ;  /* 0x3727c5ac0e0e7421 */ /* 0x008fc80000000000 */
[----:B------:R-:W0:Y:S01]  /*0230*/  MUFU.SQRT R15, R14 ;  /* 0x0000000e000f7308 */ /* 0x000e220000002000 */
[----:B-----5:R-:W-:Y:S01]  /*0240*/  FADD R2, -R3, R2 ;  /* 0x0000000203027221 */ /* 0x020fe20000000100 */
[C---:B0-----:R-:W-:Y:S02]  /*0250*/  FSETP.GT.AND P0, PT, R15.reuse, 8.50705917302346158658e+37, PT ;  /* 0x7e8000000f00780b */ /* 0x041fe40003f04000 */
[----:B------:R-:W-:Y:S02]  /*0260*/  FSETP.GEU.AND P1, PT, R15, 1.175494350822287508e-38, PT ;  /* 0x008000000f00780b */ /* 0x000fe40003f2e000 */
[----:B------:R-:W-:-:S09]  /*0270*/  FSEL R6, R6, 1, P0 ;  /* 0x3f80000006067808 */ /* 0x000fd20000000000 */
[----:B------:R-:W-:Y:S02]  /*0280*/  @P0 FMUL R15, R15, 0.25 ;  /* 0x3e8000000f0f0820 */ /* 0x000fe40000400000 */
[----:B------:R-:W-:Y:S02]  /*0290*/  @!P1 FMUL R6, R6, 16777216 ;  /* 0x4b80000006069820 */ /* 0x000fe40000400000 */
[----:B------:R-:W-:-:S06]  /*02a0*/  @!P1 FMUL R15, R15, 16777216 ;  /* 0x4b8000000f0f9820 */ /* 0x000fcc0000400000 */
[----:B------:R-:W0:Y:S02]  /*02b0*/  MUFU.RCP R15, R15 ;  /* 0x0000000f000f7308 */ /* 0x000e240000001000 */
[----:B0-----:R-:W-:-:S04]  /*02c0*/  FMUL R3, R15, R6 ;  /* 0x000000060f037220 */ /* 0x001fc80000400000 */
[----:B------:R-:W-:Y:S01]  /*02d0*/  FMUL R6, R2, R3 ;  /* 0x0000000302067220 */ /* 0x000fe20000400000 */
[----:B-1----:R-:W-:-:S04]  /*02e0*/  IMAD.WIDE R2, R0, 0x4, R4 ;  /* 0x0000000400027825 */ /* 0x002fc800078e0204 */
[----:B--2---:R-:W-:Y:S01]  /*02f0*/  FFMA R13, R6, R12, R13 ;  /* 0x0000000c060d7223 */ /* 0x004fe2000000000d */
[----:B------:R-:W-:Y:S06]  /*0300*/  @P2 EXIT ;  /* 0x000000000000294d */ /* 0x000fec0003800000 */
[----:B------:R-:W-:Y:S01]  /*0310*/  STG.E desc[UR4][R2.64], R13 ;  /* 0x0000000d02007986 */ /* 0x000fe2000c101904 */
[----:B------:R-:W-:Y:S05]  /*0320*/  EXIT ;  /* 0x000000000000794d */ /* 0x000fea0003800000 */
.L_x_0:
[----:B------:R-:W-:-:S00]  /*0330*/  BRA `(.L_x_0) ;  /* 0xfffffffc00fc7947 */ /* 0x000fc0000383ffff */
[----:B------:R-:W-:-:S00]  /*0340*/  NOP ;  /* 0x0000000000007918 */ /* 0x000fc00000000000 */
        /* <DEDUP_REMOVED lines=11> */
.L_x_1:


//--------------------- .nv.global.init           --------------------------
	.section	.nv.global.init,"aw",@progbits
.nv.global.init:
	.type		_$_str,@object
	.size		_$_str,(_$_str_$_2 - _$_str)
_$_str:
        /*0000*/ 	.byte	0x5f, 0x5f, 0x43, 0x55, 0x44, 0x41, 0x5f, 0x46, 0x54, 0x5a, 0x00
	.type		_$_str_$_2,@object
	.size		_$_str_$_2,(.L_1 - _$_str_$_2)
_$_str_$_2:
        /*000b*/ 	.byte	0x5f, 0x5f, 0x43, 0x55, 0x44, 0x41, 0x5f, 0x50, 0x52, 0x45, 0x43, 0x5f, 0x53, 0x51, 0x52, 0x54
        /*001b*/ 	.byte	0x00
.L_1:


//--------------------- .nv.constant0.triton_poi_fused__native_batch_norm_legit_no_training_0 --------------------------
	.section	.nv.constant0.triton_poi_fused__native_batch_norm_legit_no_training_0,"a",@progbits
	.sectionflags	@""
	.align	4
.nv.constant0.triton_poi_fused__native_batch_norm_legit_no_training_0:
	.zero		580
